//
// Generated by NVIDIA NVVM Compiler
//
// Compiler Build ID: CL-36424714
// Cuda compilation tools, release 13.0, V13.0.88
// Based on NVVM 20.0.0
//

.version 9.0
.target sm_100
.address_size 64

	// .globl	_Z20process_image_kernelPhS_Pi

.visible .entry _Z20process_image_kernelPhS_Pi(
	.param .u64 .ptr .align 1 _Z20process_image_kernelPhS_Pi_param_0,
	.param .u64 .ptr .align 1 _Z20process_image_kernelPhS_Pi_param_1,
	.param .u64 .ptr .align 1 _Z20process_image_kernelPhS_Pi_param_2
)
{
	.reg .b32 	%r<7>;
	.reg .b64 	%rd<9>;

	ld.param.u64 	%rd1, [_Z20process_image_kernelPhS_Pi_param_0];
	ld.param.u64 	%rd2, [_Z20process_image_kernelPhS_Pi_param_2];
	cvta.to.global.u64 	%rd3, %rd2;
	cvta.to.global.u64 	%rd4, %rd1;
	mov.u32 	%r1, %ctaid.x;
	mov.u32 	%r2, %tid.x;
	shl.b32 	%r3, %r1, 8;
	add.s32 	%r4, %r3, %r2;
	cvt.u64.u32 	%rd5, %r4;
	add.s64 	%rd6, %rd4, %rd5;
	ld.global.u8 	%r5, [%rd6];
	mul.wide.u32 	%rd7, %r5, 4;
	add.s64 	%rd8, %rd3, %rd7;
	atom.global.add.u32 	%r6, [%rd8], 1;
	bar.sync 	0;
	bar.sync 	0;
	bar.sync 	0;
	ret;

}


// ===== COMPILED SASS (sm_100) =====

	.target	sm_100

	.elftype	@"ET_EXEC"


//--------------------- .note.nv.tkinfo           --------------------------
	.section	.note.nv.tkinfo,"",@"SHT_NOTE"
	.sectionflags	@"SHF_NOTE_NV_TKINFO"
	.tkinfo
        /*0018*/ 	.word	0x00000002
        /*0030*/ 	.string	""
        /*0030*/ 	.string	"ptxas"
        /*0030*/ 	.string	"Cuda compilation tools, release 13.0, V13.0.88"
        /*0030*/ 	.string	"Build cuda_13.0.r13.0/compiler.36424714_0"
        /*0030*/ 	.string	"-arch sm_100 -m 64 "



//--------------------- .note.nv.cuinfo           --------------------------
	.section	.note.nv.cuinfo,"",@"SHT_NOTE"
	.sectionflags	@"SHF_NOTE_NV_CUINFO"
        /*0018*/ 	.short	0x0002
        /*001a*/ 	.short	0x0064
        /*001c*/ 	.short	0x0082
	.zero		2


//--------------------- .nv.info                  --------------------------
	.section	.nv.info,"",@"SHT_CUDA_INFO"
	.align	4


	//----- nvinfo : EIATTR_REGCOUNT
	.align		4
        /*0000*/ 	.byte	0x04, 0x2f
        /*0002*/ 	.short	(.L_1 - .L_0)
	.align		4
.L_0:
        /*0004*/ 	.word	index@(_Z20process_image_kernelPhS_Pi)
        /*0008*/ 	.word	0x0000000a


	//----- nvinfo : EIATTR_FRAME_SIZE
	.align		4
.L_1:
        /*000c*/ 	.byte	0x04, 0x11
        /*000e*/ 	.short	(.L_3 - .L_2)
	.align		4
.L_2:
        /*0010*/ 	.word	index@(_Z20process_image_kernelPhS_Pi)
        /*0014*/ 	.word	0x00000000


	//----- nvinfo : EIATTR_MIN_STACK_SIZE
	.align		4
.L_3:
        /*0018*/ 	.byte	0x04, 0x12
        /*001a*/ 	.short	(.L_5 - .L_4)
	.align		4
.L_4:
        /*001c*/ 	.word	index@(_Z20process_image_kernelPhS_Pi)
        /*0020*/ 	.word	0x00000000
.L_5:


//--------------------- .nv.compat                --------------------------
	.section	.nv.compat,"",@"SHT_CUDA_COMPAT_INFO"
	.align	4
        /*0000*/ 	.byte	0x02, 0x09, 0x00, 0x00, 0x02, 0x02, 0x01, 0x00, 0x02, 0x05, 0x05, 0x00, 0x03, 0x07, 0x01, 0x01
        /*0010*/ 	.byte	0x02, 0x03, 0x00, 0x00, 0x02, 0x06, 0x01, 0x00, 0x04, 0x0b, 0x08, 0x00, 0x09, 0x00, 0x00, 0x00
        /*0020*/ 	.byte	0x00, 0x00, 0x00, 0x00


//--------------------- .nv.info._Z20process_image_kernelPhS_Pi --------------------------
	.section	.nv.info._Z20process_image_kernelPhS_Pi,"",@"SHT_CUDA_INFO"
	.sectionflags	@""
	.align	4


	//----- nvinfo : EIATTR_CUDA_API_VERSION
	.align		4
        /*0000*/ 	.byte	0x04, 0x37
        /*0002*/ 	.short	(.L_7 - .L_6)
.L_6:
        /*0004*/ 	.word	0x00000082


	//----- nvinfo : EIATTR_KPARAM_INFO
	.align		4
.L_7:
        /*0008*/ 	.byte	0x04, 0x17
        /*000a*/ 	.short	(.L_9 - .L_8)
.L_8:
        /*000c*/ 	.word	0x00000000
        /*0010*/ 	.short	0x0002
        /*0012*/ 	.short	0x0010
        /*0014*/ 	.byte	0x00, 0xf5, 0x21, 0x00


	//----- nvinfo : EIATTR_KPARAM_INFO
	.align		4
.L_9:
        /*0018*/ 	.byte	0x04, 0x17
        /*001a*/ 	.short	(.L_11 - .L_10)
.L_10:
        /*001c*/ 	.word	0x00000000
        /*0020*/ 	.short	0x0001
        /*0022*/ 	.short	0x0008
        /*0024*/ 	.byte	0x00, 0xf5, 0x21, 0x00


	//----- nvinfo : EIATTR_KPARAM_INFO
	.align		4
.L_11:
        /*0028*/ 	.byte	0x04, 0x17
        /*002a*/ 	.short	(.L_13 - .L_12)
.L_12:
        /*002c*/ 	.word	0x00000000
        /*0030*/ 	.short	0x0000
        /*0032*/ 	.short	0x0000
        /*0034*/ 	.byte	0x00, 0xf5, 0x21, 0x00


	//----- nvinfo : EIATTR_SPARSE_MMA_MASK
	.align		4
.L_13:
        /*0038*/ 	.byte	0x03, 0x50
        /*003a*/ 	.short	0x0000


	//----- nvinfo : EIATTR_MAXREG_COUNT
	.align		4
        /*003c*/ 	.byte	0x03, 0x1b
        /*003e*/ 	.short	0x00ff


	//----- nvinfo : EIATTR_NUM_BARRIERS
	.align		4
        /*0040*/ 	.byte	0x02, 0x4c
        /*0042*/ 	.byte	0x01
	.zero		1


	//----- nvinfo : EIATTR_MERCURY_ISA_VERSION
	.align		4
        /*0044*/ 	.byte	0x03, 0x5f
        /*0046*/ 	.short	0x0101


	//----- nvinfo : EIATTR_VRC_CTA_INIT_COUNT
	.align		4
        /*0048*/ 	.byte	0x02, 0x4a
	.zero		1
	.zero		1


	//----- nvinfo : EIATTR_EXIT_INSTR_OFFSETS
	.align		4
        /*004c*/ 	.byte	0x04, 0x1c
        /*004e*/ 	.short	(.L_15 - .L_14)


	//   ....[0]....
.L_14:
        /*0050*/ 	.word	0x00000100


	//----- nvinfo : EIATTR_CBANK_PARAM_SIZE
	.align		4
.L_15:
        /*0054*/ 	.byte	0x03, 0x19
        /*0056*/ 	.short	0x0018


	//----- nvinfo : EIATTR_PARAM_CBANK
	.align		4
        /*0058*/ 	.byte	0x04, 0x0a
        /*005a*/ 	.short	(.L_17 - .L_16)
	.align		4
.L_16:
        /*005c*/ 	.word	index@(.nv.constant0._Z20process_image_kernelPhS_Pi)
        /*0060*/ 	.short	0x0380
        /*0062*/ 	.short	0x0018


	//----- nvinfo : EIATTR_SW_WAR
	.align		4
.L_17:
        /*0064*/ 	.byte	0x04, 0x36
        /*0066*/ 	.short	(.L_19 - .L_18)
.L_18:
        /*0068*/ 	.word	0x00000008
.L_19:


//--------------------- .nv.callgraph             --------------------------
	.section	.nv.callgraph,"",@"SHT_CUDA_CALLGRAPH"
	.align	4
	.sectionentsize	8
	.align		4
        /*0000*/ 	.word	0x00000000
	.align		4
        /*0004*/ 	.word	0xffffffff
	.align		4
        /*0008*/ 	.word	0x00000000
	.align		4
        /*000c*/ 	.word	0xfffffffe
	.align		4
        /*0010*/ 	.word	0x00000000
	.align		4
        /*0014*/ 	.word	0xfffffffd
	.align		4
        /*0018*/ 	.word	0x00000000
	.align		4
        /*001c*/ 	.word	0xfffffffc


//--------------------- .text._Z20process_image_kernelPhS_Pi --------------------------
	.section	.text._Z20process_image_kernelPhS_Pi,"ax",@progbits
	.align	128
        .global         _Z20process_image_kernelPhS_Pi
        .type           _Z20process_image_kernelPhS_Pi,@function
        .size           _Z20process_image_kernelPhS_Pi,(.L_x_1 - _Z20process_image_kernelPhS_Pi)
        .other          _Z20process_image_kernelPhS_Pi,@"STO_CUDA_ENTRY STV_DEFAULT"
_Z20process_image_kernelPhS_Pi:
.text._Z20process_image_kernelPhS_Pi:
[----:B------:R-:W-:Y:S01]  /*0000*/  LDC R1, c[0x0][0x37c] ;  /* 0x0000df00ff017b82 */ /* 0x000fe20000000800 */
[----:B------:R-:W0:Y:S01]  /*0010*/  S2R R4, SR_CTAID.X ;  /* 0x0000000000047919 */ /* 0x000e220000002500 */
[----:B------:R-:W1:Y:S01]  /*0020*/  LDCU.64 UR6, c[0x0][0x380] ;  /* 0x00007000ff0677ac */ /* 0x000e620008000a00 */
[----:B------:R-:W0:Y:S01]  /*0030*/  S2R R3, SR_TID.X ;  /* 0x0000000000037919 */ /* 0x000e220000002100 */
[----:B------:R-:W2:Y:S01]  /*0040*/  LDCU.64 UR4, c[0x0][0x358] ;  /* 0x00006b00ff0477ac */ /* 0x000ea20008000a00 */
[----:B0-----:R-:W-:-:S03]  /*0050*/  LEA R4, R4, R3, 0x8 ;  /* 0x0000000304047211 */ /* 0x001fc600078e40ff */
[----:B------:R-:W0:Y:S01]  /*0060*/  LDC.64 R2, c[0x0][0x390] ;  /* 0x0000e400ff027b82 */ /* 0x000e220000000a00 */
[----:B-1----:R-:W-:-:S04]  /*0070*/  IADD3 R4, P0, PT, R4, UR6, RZ ;  /* 0x0000000604047c10 */ /* 0x002fc8000ff1e0ff */
[----:B------:R-:W-:-:S06]  /*0080*/  IADD3.X R5, PT, PT, RZ, UR7, RZ, P0, !PT ;  /* 0x00000007ff057c10 */ /* 0x000fcc00087fe4ff */
[----:B--2---:R-:W0:Y:S01]  /*0090*/  LDG.E.U8 R5, desc[UR4][R4.64] ;  /* 0x0000000404057981 */ /* 0x004e22000c1e1100 */
[----:B------:R-:W-:Y:S02]  /*00a0*/  HFMA2 R7, -RZ, RZ, 0, 5.9604644775390625e-08 ;  /* 0x00000001ff077431 */ /* 0x000fe400000001ff */
[----:B0-----:R-:W-:-:S05]  /*00b0*/  IMAD.WIDE.U32 R2, R5, 0x4, R2 ;  /* 0x0000000405027825 */ /* 0x001fca00078e0002 */
[----:B------:R-:W-:Y:S01]  /*00c0*/  REDG.E.ADD.STRONG.GPU desc[UR4][R2.64], R7 ;  /* 0x000000070200798e */ /* 0x000fe2000c12e104 */
[----:B------:R-:W-:Y:S08]  /*00d0*/  BAR.SYNC.DEFER_BLOCKING 0x0 ;  /* 0x0000000000007b1d */ /* 0x000ff00000010000 */
[----:B------:R-:W-:Y:S08]  /*00e0*/  BAR.SYNC.DEFER_BLOCKING 0x0 ;  /* 0x0000000000007b1d */ /* 0x000ff00000010000 */
[----:B------:R-:W-:Y:S06]  /*00f0*/  BAR.SYNC.DEFER_BLOCKING 0x0 ;  /* 0x0000000000007b1d */ /* 0x000fec0000010000 */
[----:B------:R-:W-:Y:S05]  /*0100*/  EXIT ;  /* 0x000000000000794d */ /* 0x000fea0003800000 */
.L_x_0:
[----:B------:R-:W-:-:S00]  /*0110*/  BRA `(.L_x_0) ;  /* 0xfffffffc00fc7947 */ /* 0x000fc0000383ffff */
[----:B------:R-:W-:-:S00]  /*0120*/  NOP ;  /* 0x0000000000007918 */ /* 0x000fc00000000000 */
        /* <DEDUP_REMOVED lines=13> */
.L_x_1:


//--------------------- .nv.shared.reserved.0     --------------------------
	.section	.nv.shared.reserved.0,"aw",@nobits
	.weak		__nv_reservedSMEM_offset_0_alias
	.size		__nv_reservedSMEM_offset_0_alias, 0, 64
	.other		__nv_reservedSMEM_offset_0_alias,@"STO_CUDA_RESERVED_SHARED STV_DEFAULT"
__nv_reservedSMEM_offset_0_alias:
	.zero		0
	.zero		64


//--------------------- .nv.constant0._Z20process_image_kernelPhS_Pi --------------------------
	.section	.nv.constant0._Z20process_image_kernelPhS_Pi,"a",@progbits
	.sectionflags	@""
	.align	4
.nv.constant0._Z20process_image_kernelPhS_Pi:
	.zero		920


//--------------------- SYMBOLS --------------------------

	.type		.nv.reservedSmem.offset0,@object
	.size		.nv.reservedSmem.offset0,0x4
